//
// Generated by NVIDIA NVVM Compiler
//
// Compiler Build ID: CL-36424714
// Cuda compilation tools, release 13.0, V13.0.88
// Based on NVVM 20.0.0
//

.version 9.0
.target sm_100
.address_size 64

	// .globl	_Z6matMulPKfS0_Pfiii

.visible .entry _Z6matMulPKfS0_Pfiii(
	.param .u64 .ptr .align 1 _Z6matMulPKfS0_Pfiii_param_0,
	.param .u64 .ptr .align 1 _Z6matMulPKfS0_Pfiii_param_1,
	.param .u64 .ptr .align 1 _Z6matMulPKfS0_Pfiii_param_2,
	.param .u32 _Z6matMulPKfS0_Pfiii_param_3,
	.param .u32 _Z6matMulPKfS0_Pfiii_param_4,
	.param .u32 _Z6matMulPKfS0_Pfiii_param_5
)
{
	.reg .pred 	%p<13>;
	.reg .b32 	%r<41>;
	.reg .b32 	%f<68>;
	.reg .b64 	%rd<53>;

	ld.param.u64 	%rd7, [_Z6matMulPKfS0_Pfiii_param_0];
	ld.param.u64 	%rd8, [_Z6matMulPKfS0_Pfiii_param_1];
	ld.param.u64 	%rd6, [_Z6matMulPKfS0_Pfiii_param_2];
	ld.param.u32 	%r20, [_Z6matMulPKfS0_Pfiii_param_3];
	ld.param.u32 	%r18, [_Z6matMulPKfS0_Pfiii_param_4];
	ld.param.u32 	%r19, [_Z6matMulPKfS0_Pfiii_param_5];
	cvta.to.global.u64 	%rd1, %rd8;
	cvta.to.global.u64 	%rd2, %rd7;
	mov.u32 	%r21, %ctaid.y;
	mov.u32 	%r22, %ntid.y;
	mov.u32 	%r23, %tid.y;
	mad.lo.s32 	%r1, %r21, %r22, %r23;
	mov.u32 	%r24, %ctaid.x;
	mov.u32 	%r25, %ntid.x;
	mov.u32 	%r26, %tid.x;
	mad.lo.s32 	%r2, %r24, %r25, %r26;
	setp.ge.s32 	%p1, %r1, %r20;
	setp.ge.s32 	%p2, %r2, %r19;
	or.pred  	%p3, %p1, %p2;
	@%p3 bra 	$L__BB0_14;
	setp.lt.s32 	%p4, %r18, 1;
	mov.f32 	%f67, 0f00000000;
	@%p4 bra 	$L__BB0_13;
	mul.lo.s32 	%r3, %r18, %r1;
	and.b32  	%r4, %r18, 7;
	setp.lt.u32 	%p5, %r18, 8;
	mov.f32 	%f67, 0f00000000;
	mov.b32 	%r39, 0;
	@%p5 bra 	$L__BB0_5;
	and.b32  	%r39, %r18, 2147483640;
	neg.s32 	%r37, %r39;
	shl.b32 	%r7, %r19, 3;
	mul.wide.u32 	%rd9, %r3, 4;
	add.s64 	%rd10, %rd9, %rd2;
	add.s64 	%rd52, %rd10, 16;
	mov.f32 	%f67, 0f00000000;
	mul.wide.s32 	%rd13, %r19, 4;
	mov.u32 	%r36, %r2;
$L__BB0_4:
	.pragma "nounroll";
	ld.global.nc.f32 	%f17, [%rd52+-16];
	mul.wide.s32 	%rd11, %r36, 4;
	add.s64 	%rd12, %rd1, %rd11;
	ld.global.nc.f32 	%f18, [%rd12];
	fma.rn.f32 	%f19, %f17, %f18, %f67;
	ld.global.nc.f32 	%f20, [%rd52+-12];
	add.s64 	%rd14, %rd12, %rd13;
	ld.global.nc.f32 	%f21, [%rd14];
	fma.rn.f32 	%f22, %f20, %f21, %f19;
	ld.global.nc.f32 	%f23, [%rd52+-8];
	add.s64 	%rd15, %rd14, %rd13;
	ld.global.nc.f32 	%f24, [%rd15];
	fma.rn.f32 	%f25, %f23, %f24, %f22;
	ld.global.nc.f32 	%f26, [%rd52+-4];
	add.s64 	%rd16, %rd15, %rd13;
	ld.global.nc.f32 	%f27, [%rd16];
	fma.rn.f32 	%f28, %f26, %f27, %f25;
	ld.global.nc.f32 	%f29, [%rd52];
	add.s64 	%rd17, %rd16, %rd13;
	ld.global.nc.f32 	%f30, [%rd17];
	fma.rn.f32 	%f31, %f29, %f30, %f28;
	ld.global.nc.f32 	%f32, [%rd52+4];
	add.s64 	%rd18, %rd17, %rd13;
	ld.global.nc.f32 	%f33, [%rd18];
	fma.rn.f32 	%f34, %f32, %f33, %f31;
	ld.global.nc.f32 	%f35, [%rd52+8];
	add.s64 	%rd19, %rd18, %rd13;
	ld.global.nc.f32 	%f36, [%rd19];
	fma.rn.f32 	%f37, %f35, %f36, %f34;
	ld.global.nc.f32 	%f38, [%rd52+12];
	add.s64 	%rd20, %rd19, %rd13;
	ld.global.nc.f32 	%f39, [%rd20];
	fma.rn.f32 	%f67, %f38, %f39, %f37;
	add.s32 	%r37, %r37, 8;
	add.s32 	%r36, %r36, %r7;
	add.s64 	%rd52, %rd52, 32;
	setp.ne.s32 	%p6, %r37, 0;
	@%p6 bra 	$L__BB0_4;
$L__BB0_5:
	setp.eq.s32 	%p7, %r4, 0;
	@%p7 bra 	$L__BB0_13;
	and.b32  	%r13, %r18, 3;
	setp.lt.u32 	%p8, %r4, 4;
	@%p8 bra 	$L__BB0_8;
	add.s32 	%r28, %r39, %r3;
	mul.wide.u32 	%rd21, %r28, 4;
	add.s64 	%rd22, %rd2, %rd21;
	ld.global.nc.f32 	%f41, [%rd22];
	mad.lo.s32 	%r29, %r39, %r19, %r2;
	mul.wide.s32 	%rd23, %r29, 4;
	add.s64 	%rd24, %rd1, %rd23;
	ld.global.nc.f32 	%f42, [%rd24];
	fma.rn.f32 	%f43, %f41, %f42, %f67;
	cvt.u64.u32 	%rd25, %r3;
	cvt.u64.u32 	%rd26, %r39;
	add.s64 	%rd27, %rd26, %rd25;
	shl.b64 	%rd28, %rd27, 2;
	add.s64 	%rd29, %rd2, %rd28;
	ld.global.nc.f32 	%f44, [%rd29+4];
	mul.wide.s32 	%rd30, %r19, 4;
	add.s64 	%rd31, %rd24, %rd30;
	ld.global.nc.f32 	%f45, [%rd31];
	fma.rn.f32 	%f46, %f44, %f45, %f43;
	ld.global.nc.f32 	%f47, [%rd29+8];
	add.s64 	%rd32, %rd31, %rd30;
	ld.global.nc.f32 	%f48, [%rd32];
	fma.rn.f32 	%f49, %f47, %f48, %f46;
	ld.global.nc.f32 	%f50, [%rd29+12];
	add.s64 	%rd33, %rd32, %rd30;
	ld.global.nc.f32 	%f51, [%rd33];
	fma.rn.f32 	%f67, %f50, %f51, %f49;
	add.s32 	%r39, %r39, 4;
$L__BB0_8:
	setp.eq.s32 	%p9, %r13, 0;
	@%p9 bra 	$L__BB0_13;
	setp.eq.s32 	%p10, %r13, 1;
	@%p10 bra 	$L__BB0_11;
	add.s32 	%r30, %r39, %r3;
	mul.wide.u32 	%rd34, %r30, 4;
	add.s64 	%rd35, %rd2, %rd34;
	ld.global.nc.f32 	%f53, [%rd35];
	mad.lo.s32 	%r31, %r39, %r19, %r2;
	mul.wide.s32 	%rd36, %r31, 4;
	add.s64 	%rd37, %rd1, %rd36;
	ld.global.nc.f32 	%f54, [%rd37];
	fma.rn.f32 	%f55, %f53, %f54, %f67;
	cvt.u64.u32 	%rd38, %r3;
	cvt.u64.u32 	%rd39, %r39;
	add.s64 	%rd40, %rd39, %rd38;
	shl.b64 	%rd41, %rd40, 2;
	add.s64 	%rd42, %rd2, %rd41;
	ld.global.nc.f32 	%f56, [%rd42+4];
	mul.wide.s32 	%rd43, %r19, 4;
	add.s64 	%rd44, %rd37, %rd43;
	ld.global.nc.f32 	%f57, [%rd44];
	fma.rn.f32 	%f67, %f56, %f57, %f55;
	add.s32 	%r39, %r39, 2;
$L__BB0_11:
	and.b32  	%r32, %r18, 1;
	setp.eq.b32 	%p11, %r32, 1;
	not.pred 	%p12, %p11;
	@%p12 bra 	$L__BB0_13;
	add.s32 	%r33, %r39, %r3;
	mul.wide.u32 	%rd45, %r33, 4;
	add.s64 	%rd46, %rd2, %rd45;
	ld.global.nc.f32 	%f58, [%rd46];
	mad.lo.s32 	%r34, %r39, %r19, %r2;
	mul.wide.s32 	%rd47, %r34, 4;
	add.s64 	%rd48, %rd1, %rd47;
	ld.global.nc.f32 	%f59, [%rd48];
	fma.rn.f32 	%f67, %f58, %f59, %f67;
$L__BB0_13:
	mad.lo.s32 	%r35, %r19, %r1, %r2;
	cvta.to.global.u64 	%rd49, %rd6;
	mul.wide.s32 	%rd50, %r35, 4;
	add.s64 	%rd51, %rd49, %rd50;
	st.global.f32 	[%rd51], %f67;
$L__BB0_14:
	ret;

}


// ===== COMPILED SASS (sm_100) =====

	.target	sm_100

	.elftype	@"ET_EXEC"


//--------------------- .note.nv.tkinfo           --------------------------
	.section	.note.nv.tkinfo,"",@"SHT_NOTE"
	.sectionflags	@"SHF_NOTE_NV_TKINFO"
	.tkinfo
        /*0018*/ 	.word	0x00000002
        /*0030*/ 	.string	""
        /*0030*/ 	.string	"ptxas"
        /*0030*/ 	.string	"Cuda compilation tools, release 13.0, V13.0.88"
        /*0030*/ 	.string	"Build cuda_13.0.r13.0/compiler.36424714_0"
        /*0030*/ 	.string	"-arch sm_100 -m 64 "



//--------------------- .note.nv.cuinfo           --------------------------
	.section	.note.nv.cuinfo,"",@"SHT_NOTE"
	.sectionflags	@"SHF_NOTE_NV_CUINFO"
        /*0018*/ 	.short	0x0002
        /*001a*/ 	.short	0x0064
        /*001c*/ 	.short	0x0082
	.zero		2


//--------------------- .nv.info                  --------------------------
	.section	.nv.info,"",@"SHT_CUDA_INFO"
	.align	4


	//----- nvinfo : EIATTR_REGCOUNT
	.align		4
        /*0000*/ 	.byte	0x04, 0x2f
        /*0002*/ 	.short	(.L_1 - .L_0)
	.align		4
.L_0:
        /*0004*/ 	.word	index@(_Z6matMulPKfS0_Pfiii)
        /*0008*/ 	.word	0x00000020


	//----- nvinfo : EIATTR_FRAME_SIZE
	.align		4
.L_1:
        /*000c*/ 	.byte	0x04, 0x11
        /*000e*/ 	.short	(.L_3 - .L_2)
	.align		4
.L_2:
        /*0010*/ 	.word	index@(_Z6matMulPKfS0_Pfiii)
        /*0014*/ 	.word	0x00000000


	//----- nvinfo : EIATTR_MIN_STACK_SIZE
	.align		4
.L_3:
        /*0018*/ 	.byte	0x04, 0x12
        /*001a*/ 	.short	(.L_5 - .L_4)
	.align		4
.L_4:
        /*001c*/ 	.word	index@(_Z6matMulPKfS0_Pfiii)
        /*0020*/ 	.word	0x00000000
.L_5:


//--------------------- .nv.compat                --------------------------
	.section	.nv.compat,"",@"SHT_CUDA_COMPAT_INFO"
	.align	4
        /*0000*/ 	.byte	0x02, 0x09, 0x00, 0x00, 0x02, 0x02, 0x01, 0x00, 0x02, 0x05, 0x05, 0x00, 0x03, 0x07, 0x01, 0x01
        /*0010*/ 	.byte	0x02, 0x03, 0x00, 0x00, 0x02, 0x06, 0x01, 0x00, 0x04, 0x0b, 0x08, 0x00, 0x09, 0x00, 0x00, 0x00
        /*0020*/ 	.byte	0x00, 0x00, 0x00, 0x00


//--------------------- .nv.info._Z6matMulPKfS0_Pfiii --------------------------
	.section	.nv.info._Z6matMulPKfS0_Pfiii,"",@"SHT_CUDA_INFO"
	.sectionflags	@""
	.align	4


	//----- nvinfo : EIATTR_CUDA_API_VERSION
	.align		4
        /*0000*/ 	.byte	0x04, 0x37
        /*0002*/ 	.short	(.L_7 - .L_6)
.L_6:
        /*0004*/ 	.word	0x00000082


	//----- nvinfo : EIATTR_KPARAM_INFO
	.align		4
.L_7:
        /*0008*/ 	.byte	0x04, 0x17
        /*000a*/ 	.short	(.L_9 - .L_8)
.L_8:
        /*000c*/ 	.word	0x00000000
        /*0010*/ 	.short	0x0005
        /*0012*/ 	.short	0x0020
        /*0014*/ 	.byte	0x00, 0xf0, 0x11, 0x00


	//----- nvinfo : EIATTR_KPARAM_INFO
	.align		4
.L_9:
        /*0018*/ 	.byte	0x04, 0x17
        /*001a*/ 	.short	(.L_11 - .L_10)
.L_10:
        /*001c*/ 	.word	0x00000000
        /*0020*/ 	.short	0x0004
        /*0022*/ 	.short	0x001c
        /*0024*/ 	.byte	0x00, 0xf0, 0x11, 0x00


	//----- nvinfo : EIATTR_KPARAM_INFO
	.align		4
.L_11:
        /*0028*/ 	.byte	0x04, 0x17
        /*002a*/ 	.short	(.L_13 - .L_12)
.L_12:
        /*002c*/ 	.word	0x00000000
        /*0030*/ 	.short	0x0003
        /*0032*/ 	.short	0x0018
        /*0034*/ 	.byte	0x00, 0xf0, 0x11, 0x00


	//----- nvinfo : EIATTR_KPARAM_INFO
	.align		4
.L_13:
        /*0038*/ 	.byte	0x04, 0x17
        /*003a*/ 	.short	(.L_15 - .L_14)
.L_14:
        /*003c*/ 	.word	0x00000000
        /*0040*/ 	.short	0x0002
        /*0042*/ 	.short	0x0010
        /*0044*/ 	.byte	0x00, 0xf5, 0x21, 0x00


	//----- nvinfo : EIATTR_KPARAM_INFO
	.align		4
.L_15:
        /*0048*/ 	.byte	0x04, 0x17
        /*004a*/ 	.short	(.L_17 - .L_16)
.L_16:
        /*004c*/ 	.word	0x00000000
        /*0050*/ 	.short	0x0001
        /*0052*/ 	.short	0x0008
        /*0054*/ 	.byte	0x00, 0xf5, 0x21, 0x00


	//----- nvinfo : EIATTR_KPARAM_INFO
	.align		4
.L_17:
        /*0058*/ 	.byte	0x04, 0x17
        /*005a*/ 	.short	(.L_19 - .L_18)
.L_18:
        /*005c*/ 	.word	0x00000000
        /*0060*/ 	.short	0x0000
        /*0062*/ 	.short	0x0000
        /*0064*/ 	.byte	0x00, 0xf5, 0x21, 0x00


	//----- nvinfo : EIATTR_SPARSE_MMA_MASK
	.align		4
.L_19:
        /*0068*/ 	.byte	0x03, 0x50
        /*006a*/ 	.short	0x0000


	//----- nvinfo : EIATTR_MAXREG_COUNT
	.align		4
        /*006c*/ 	.byte	0x03, 0x1b
        /*006e*/ 	.short	0x00ff


	//----- nvinfo : EIATTR_MERCURY_ISA_VERSION
	.align		4
        /*0070*/ 	.byte	0x03, 0x5f
        /*0072*/ 	.short	0x0101


	//----- nvinfo : EIATTR_VRC_CTA_INIT_COUNT
	.align		4
        /*0074*/ 	.byte	0x02, 0x4a
	.zero		1
	.zero		1


	//----- nvinfo : EIATTR_EXIT_INSTR_OFFSETS
	.align		4
        /*0078*/ 	.byte	0x04, 0x1c
        /*007a*/ 	.short	(.L_21 - .L_20)


	//   ....[0]....
.L_20:
        /*007c*/ 	.word	0x000000d0


	//   ....[1]....
        /*0080*/ 	.word	0x000008f0


	//----- nvinfo : EIATTR_CBANK_PARAM_SIZE
	.align		4
.L_21:
        /*0084*/ 	.byte	0x03, 0x19
        /*0086*/ 	.short	0x0024


	//----- nvinfo : EIATTR_PARAM_CBANK
	.align		4
        /*0088*/ 	.byte	0x04, 0x0a
        /*008a*/ 	.short	(.L_23 - .L_22)
	.align		4
.L_22:
        /*008c*/ 	.word	index@(.nv.constant0._Z6matMulPKfS0_Pfiii)
        /*0090*/ 	.short	0x0380
        /*0092*/ 	.short	0x0024


	//----- nvinfo : EIATTR_SW_WAR
	.align		4
.L_23:
        /*0094*/ 	.byte	0x04, 0x36
        /*0096*/ 	.short	(.L_25 - .L_24)
.L_24:
        /*0098*/ 	.word	0x00000008
.L_25:


//--------------------- .nv.callgraph             --------------------------
	.section	.nv.callgraph,"",@"SHT_CUDA_CALLGRAPH"
	.align	4
	.sectionentsize	8
	.align		4
        /*0000*/ 	.word	0x00000000
	.align		4
        /*0004*/ 	.word	0xffffffff
	.align		4
        /*0008*/ 	.word	0x00000000
	.align		4
        /*000c*/ 	.word	0xfffffffe
	.align		4
        /*0010*/ 	.word	0x00000000
	.align		4
        /*0014*/ 	.word	0xfffffffd
	.align		4
        /*0018*/ 	.word	0x00000000
	.align		4
        /*001c*/ 	.word	0xfffffffc


//--------------------- .text._Z6matMulPKfS0_Pfiii --------------------------
	.section	.text._Z6matMulPKfS0_Pfiii,"ax",@progbits
	.align	128
        .global         _Z6matMulPKfS0_Pfiii
        .type           _Z6matMulPKfS0_Pfiii,@function
        .size           _Z6matMulPKfS0_Pfiii,(.L_x_5 - _Z6matMulPKfS0_Pfiii)
        .other          _Z6matMulPKfS0_Pfiii,@"STO_CUDA_ENTRY STV_DEFAULT"
_Z6matMulPKfS0_Pfiii:
.text._Z6matMulPKfS0_Pfiii:
[----:B------:R-:W-:Y:S01]  /*0000*/  LDC R1, c[0x0][0x37c] ;  /* 0x0000df00ff017b82 */ /* 0x000fe20000000800 */
[----:B------:R-:W0:Y:S07]  /*0010*/  S2R R5, SR_TID.X ;  /* 0x0000000000057919 */ /* 0x000e2e0000002100 */
[----:B------:R-:W1:Y:S01]  /*0020*/  LDC R16, c[0x0][0x364] ;  /* 0x0000d900ff107b82 */ /* 0x000e620000000800 */
[----:B------:R-:W2:Y:S01]  /*0030*/  LDCU UR6, c[0x0][0x398] ;  /* 0x00007300ff0677ac */ /* 0x000ea20008000800 */
[----:B------:R-:W1:Y:S06]  /*0040*/  S2R R3, SR_TID.Y ;  /* 0x0000000000037919 */ /* 0x000e6c0000002200 */
[----:B------:R-:W0:Y:S08]  /*0050*/  S2UR UR5, SR_CTAID.X ;  /* 0x00000000000579c3 */ /* 0x000e300000002500 */
[----:B------:R-:W0:Y:S08]  /*0060*/  LDC R0, c[0x0][0x360] ;  /* 0x0000d800ff007b82 */ /* 0x000e300000000800 */
[----:B------:R-:W1:Y:S08]  /*0070*/  S2UR UR4, SR_CTAID.Y ;  /* 0x00000000000479c3 */ /* 0x000e700000002600 */
[----:B------:R-:W3:Y:S01]  /*0080*/  LDC R17, c[0x0][0x3a0] ;  /* 0x0000e800ff117b82 */ /* 0x000ee20000000800 */
[----:B0-----:R-:W-:-:S02]  /*0090*/  IMAD R0, R0, UR5, R5 ;  /* 0x0000000500007c24 */ /* 0x001fc4000f8e0205 */
[----:B-1----:R-:W-:-:S03]  /*00a0*/  IMAD R16, R16, UR4, R3 ;  /* 0x0000000410107c24 */ /* 0x002fc6000f8e0203 */
[----:B---3--:R-:W-:-:S04]  /*00b0*/  ISETP.GE.AND P0, PT, R0, R17, PT ;  /* 0x000000110000720c */ /* 0x008fc80003f06270 */
[----:B--2---:R-:W-:-:S13]  /*00c0*/  ISETP.GE.OR P0, PT, R16, UR6, P0 ;  /* 0x0000000610007c0c */ /* 0x004fda0008706670 */
[----:B------:R-:W-:Y:S05]  /*00d0*/  @P0 EXIT ;  /* 0x000000000000094d */ /* 0x000fea0003800000 */
[----:B------:R-:W0:Y:S01]  /*00e0*/  LDC R19, c[0x0][0x39c] ;  /* 0x0000e700ff137b82 */ /* 0x000e220000000800 */
[----:B------:R-:W1:Y:S01]  /*00f0*/  LDCU.64 UR4, c[0x0][0x358] ;  /* 0x00006b00ff0477ac */ /* 0x000e620008000a00 */
[----:B------:R-:W-:Y:S01]  /*0100*/  HFMA2 R24, -RZ, RZ, 0, 0 ;  /* 0x00000000ff187431 */ /* 0x000fe200000001ff */
[----:B0-----:R-:W-:-:S13]  /*0110*/  ISETP.GE.AND P0, PT, R19, 0x1, PT ;  /* 0x000000011300780c */ /* 0x001fda0003f06270 */
[----:B-1----:R-:W-:Y:S05]  /*0120*/  @!P0 BRA `(.L_x_0) ;  /* 0x0000000400e08947 */ /* 0x002fea0003800000 */
[C---:B------:R-:W-:Y:S01]  /*0130*/  ISETP.GE.U32.AND P1, PT, R19.reuse, 0x8, PT ;  /* 0x000000081300780c */ /* 0x040fe20003f26070 */
[----:B------:R-:W-:Y:S01]  /*0140*/  IMAD R20, R16, R19, RZ ;  /* 0x0000001310147224 */ /* 0x000fe200078e02ff */
[----:B------:R-:W-:Y:S02]  /*0150*/  LOP3.LUT R27, R19, 0x7, RZ, 0xc0, !PT ;  /* 0x00000007131b7812 */ /* 0x000fe400078ec0ff */
[----:B------:R-:W-:Y:S02]  /*0160*/  MOV R24, RZ ;  /* 0x000000ff00187202 */ /* 0x000fe40000000f00 */
[----:B------:R-:W-:Y:S02]  /*0170*/  ISETP.NE.AND P0, PT, R27, RZ, PT ;  /* 0x000000ff1b00720c */ /* 0x000fe40003f05270 */
[----:B------:R-:W-:-:S05]  /*0180*/  MOV R21, RZ ;  /* 0x000000ff00157202 */ /* 0x000fca0000000f00 */
[----:B------:R-:W-:Y:S06]  /*0190*/  @!P1 BRA `(.L_x_1) ;  /* 0x0000000000c49947 */ /* 0x000fec0003800000 */
[----:B------:R-:W0:Y:S01]  /*01a0*/  LDC.64 R2, c[0x0][0x380] ;  /* 0x0000e000ff027b82 */ /* 0x000e220000000a00 */
[----:B------:R-:W-:Y:S02]  /*01b0*/  LOP3.LUT R21, R19, 0x7ffffff8, RZ, 0xc0, !PT ;  /* 0x7ffffff813157812 */ /* 0x000fe400078ec0ff */
[----:B------:R-:W-:Y:S02]  /*01c0*/  MOV R24, RZ ;  /* 0x000000ff00187202 */ /* 0x000fe40000000f00 */
[----:B------:R-:W-:Y:S02]  /*01d0*/  MOV R18, R0 ;  /* 0x0000000000127202 */ /* 0x000fe40000000f00 */
[----:B------:R-:W-:Y:S01]  /*01e0*/  IADD3 R22, PT, PT, -R21, RZ, RZ ;  /* 0x000000ff15167210 */ /* 0x000fe20007ffe1ff */
[----:B0-----:R-:W-:-:S03]  /*01f0*/  IMAD.WIDE.U32 R2, R20, 0x4, R2 ;  /* 0x0000000414027825 */ /* 0x001fc600078e0002 */
[----:B------:R-:W-:-:S04]  /*0200*/  IADD3 R4, P1, PT, R2, 0x10, RZ ;  /* 0x0000001002047810 */ /* 0x000fc80007f3e0ff */
[----:B------:R-:W-:-:S09]  /*0210*/  IADD3.X R5, PT, PT, RZ, R3, RZ, P1, !PT ;  /* 0x00000003ff057210 */ /* 0x000fd20000ffe4ff */
.L_x_2:
[----:B------:R-:W0:Y:S01]  /*0220*/  LDC.64 R14, c[0x0][0x388] ;  /* 0x0000e200ff0e7b82 */ /* 0x000e220000000a00 */
[----:B------:R-:W-:Y:S02]  /*0230*/  MOV R2, R4 ;  /* 0x0000000400027202 */ /* 0x000fe40000000f00 */
[----:B------:R-:W-:-:S05]  /*0240*/  MOV R3, R5 ;  /* 0x0000000500037202 */ /* 0x000fca0000000f00 */
[----:B------:R-:W2:Y:S04]  /*0250*/  LDG.E.CONSTANT R25, desc[UR4][R2.64+-0x10] ;  /* 0xfffff00402197981 */ /* 0x000ea8000c1e9900 */
[----:B------:R-:W3:Y:S04]  /*0260*/  LDG.E.CONSTANT R23, desc[UR4][R2.64+-0xc] ;  /* 0xfffff40402177981 */ /* 0x000ee8000c1e9900 */
[----:B------:R-:W4:Y:S04]  /*0270*/  LDG.E.CONSTANT R29, desc[UR4][R2.64+-0x8] ;  /* 0xfffff804021d7981 */ /* 0x000f28000c1e9900 */
[----:B------:R-:W5:Y:S01]  /*0280*/  LDG.E.CONSTANT R28, desc[UR4][R2.64+-0x4] ;  /* 0xfffffc04021c7981 */ /* 0x000f62000c1e9900 */
[----:B0-----:R-:W-:-:S05]  /*0290*/  IMAD.WIDE R14, R18, 0x4, R14 ;  /* 0x00000004120e7825 */ /* 0x001fca00078e020e */
[----:B------:R0:W2:Y:S01]  /*02a0*/  LDG.E.CONSTANT R26, desc[UR4][R14.64] ;  /* 0x000000040e1a7981 */ /* 0x0000a2000c1e9900 */
[----:B------:R-:W-:-:S04]  /*02b0*/  IMAD.WIDE R12, R17, 0x4, R14 ;  /* 0x00000004110c7825 */ /* 0x000fc800078e020e */
[C---:B------:R-:W-:Y:S02]  /*02c0*/  IMAD.WIDE R4, R17.reuse, 0x4, R12 ;  /* 0x0000000411047825 */ /* 0x040fe400078e020c */
[----:B------:R-:W3:Y:S02]  /*02d0*/  LDG.E.CONSTANT R12, desc[UR4][R12.64] ;  /* 0x000000040c0c7981 */ /* 0x000ee4000c1e9900 */
[C---:B------:R-:W-:Y:S02]  /*02e0*/  IMAD.WIDE R8, R17.reuse, 0x4, R4 ;  /* 0x0000000411087825 */ /* 0x040fe400078e0204 */
[----:B------:R-:W4:Y:S02]  /*02f0*/  LDG.E.CONSTANT R4, desc[UR4][R4.64] ;  /* 0x0000000404047981 */ /* 0x000f24000c1e9900 */
[C---:B------:R-:W-:Y:S02]  /*0300*/  IMAD.WIDE R6, R17.reuse, 0x4, R8 ;  /* 0x0000000411067825 */ /* 0x040fe400078e0208 */
[----:B------:R-:W5:Y:S02]  /*0310*/  LDG.E.CONSTANT R8, desc[UR4][R8.64] ;  /* 0x0000000408087981 */ /* 0x000f64000c1e9900 */
[----:B------:R-:W-:-:S02]  /*0320*/  IMAD.WIDE R10, R17, 0x4, R6 ;  /* 0x00000004110a7825 */ /* 0x000fc400078e0206 */
[----:B------:R-:W5:Y:S04]  /*0330*/  LDG.E.CONSTANT R5, desc[UR4][R2.64] ;  /* 0x0000000402057981 */ /* 0x000f68000c1e9900 */
[----:B------:R-:W5:Y:S01]  /*0340*/  LDG.E.CONSTANT R6, desc[UR4][R6.64] ;  /* 0x0000000406067981 */ /* 0x000f62000c1e9900 */
[----:B0-----:R-:W-:-:S03]  /*0350*/  IMAD.WIDE R14, R17, 0x4, R10 ;  /* 0x00000004110e7825 */ /* 0x001fc600078e020a */
[----:B------:R-:W5:Y:S04]  /*0360*/  LDG.E.CONSTANT R10, desc[UR4][R10.64] ;  /* 0x000000040a0a7981 */ /* 0x000f68000c1e9900 */
[----:B------:R-:W5:Y:S04]  /*0370*/  LDG.E.CONSTANT R13, desc[UR4][R14.64] ;  /* 0x000000040e0d7981 */ /* 0x000f68000c1e9900 */
[----:B------:R-:W5:Y:S04]  /*0380*/  LDG.E.CONSTANT R7, desc[UR4][R2.64+0x4] ;  /* 0x0000040402077981 */ /* 0x000f68000c1e9900 */
[----:B------:R-:W5:Y:S01]  /*0390*/  LDG.E.CONSTANT R9, desc[UR4][R2.64+0xc] ;  /* 0x00000c0402097981 */ /* 0x000f62000c1e9900 */
[----:B--2---:R-:W-:Y:S01]  /*03a0*/  FFMA R26, R25, R26, R24 ;  /* 0x0000001a191a7223 */ /* 0x004fe20000000018 */
[----:B------:R-:W-:-:S02]  /*03b0*/  IMAD.WIDE R24, R17, 0x4, R14 ;  /* 0x0000000411187825 */ /* 0x000fc400078e020e */
[----:B------:R-:W2:Y:S04]  /*03c0*/  LDG.E.CONSTANT R14, desc[UR4][R2.64+0x8] ;  /* 0x00000804020e7981 */ /* 0x000ea8000c1e9900 */
[----:B------:R-:W2:Y:S01]  /*03d0*/  LDG.E.CONSTANT R24, desc[UR4][R24.64] ;  /* 0x0000000418187981 */ /* 0x000ea2000c1e9900 */
[----:B---3--:R-:W-:Y:S01]  /*03e0*/  FFMA R12, R23, R12, R26 ;  /* 0x0000000c170c7223 */ /* 0x008fe2000000001a */
[----:B------:R-:W-:-:S03]  /*03f0*/  IADD3 R22, PT, PT, R22, 0x8, RZ ;  /* 0x0000000816167810 */ /* 0x000fc60007ffe0ff */
[----:B----4-:R-:W-:Y:S01]  /*0400*/  FFMA R29, R29, R4, R12 ;  /* 0x000000041d1d7223 */ /* 0x010fe2000000000c */
[----:B------:R-:W-:-:S03]  /*0410*/  ISETP.NE.AND P1, PT, R22, RZ, PT ;  /* 0x000000ff1600720c */ /* 0x000fc60003f25270 */
[----:B-----5:R-:W-:Y:S01]  /*0420*/  FFMA R8, R28, R8, R29 ;  /* 0x000000081c087223 */ /* 0x020fe2000000001d */
[----:B------:R-:W-:-:S03]  /*0430*/  IADD3 R4, P2, PT, R2, 0x20, RZ ;  /* 0x0000002002047810 */ /* 0x000fc60007f5e0ff */
[----:B------:R-:W-:Y:S01]  /*0440*/  FFMA R6, R5, R6, R8 ;  /* 0x0000000605067223 */ /* 0x000fe20000000008 */
[----:B------:R-:W-:Y:S02]  /*0450*/  IADD3.X R5, PT, PT, RZ, R3, RZ, P2, !PT ;  /* 0x00000003ff057210 */ /* 0x000fe400017fe4ff */
[----:B------:R-:W-:Y:S01]  /*0460*/  LEA R18, R17, R18, 0x3 ;  /* 0x0000001211127211 */ /* 0x000fe200078e18ff */
[----:B------:R-:W-:-:S04]  /*0470*/  FFMA R7, R7, R10, R6 ;  /* 0x0000000a07077223 */ /* 0x000fc80000000006 */
[----:B--2---:R-:W-:-:S04]  /*0480*/  FFMA R14, R14, R13, R7 ;  /* 0x0000000d0e0e7223 */ /* 0x004fc80000000007 */
[----:B------:R-:W-:Y:S01]  /*0490*/  FFMA R24, R9, R24, R14 ;  /* 0x0000001809187223 */ /* 0x000fe2000000000e */
[----:B------:R-:W-:Y:S06]  /*04a0*/  @P1 BRA `(.L_x_2) ;  /* 0xfffffffc005c1947 */ /* 0x000fec000383ffff */
.L_x_1:
[----:B------:R-:W-:Y:S05]  /*04b0*/  @!P0 BRA `(.L_x_0) ;  /* 0x0000000000fc8947 */ /* 0x000fea0003800000 */
[----:B------:R-:W-:Y:S02]  /*04c0*/  ISETP.GE.U32.AND P1, PT, R27, 0x4, PT ;  /* 0x000000041b00780c */ /* 0x000fe40003f26070 */
[----:B------:R-:W-:-:S04]  /*04d0*/  LOP3.LUT R14, R19, 0x3, RZ, 0xc0, !PT ;  /* 0x00000003130e7812 */ /* 0x000fc800078ec0ff */
[----:B------:R-:W-:-:S07]  /*04e0*/  ISETP.NE.AND P0, PT, R14, RZ, PT ;  /* 0x000000ff0e00720c */ /* 0x000fce0003f05270 */
[----:B------:R-:W-:Y:S06]  /*04f0*/  @!P1 BRA `(.L_x_3) ;  /* 0x00000000006c9947 */ /* 0x000fec0003800000 */
[----:B------:R-:W0:Y:S01]  /*0500*/  LDC.64 R4, c[0x0][0x388] ;  /* 0x0000e200ff047b82 */ /* 0x000e220000000a00 */
[----:B------:R-:W1:Y:S01]  /*0510*/  LDCU.64 UR6, c[0x0][0x380] ;  /* 0x00007000ff0677ac */ /* 0x000e620008000a00 */
[----:B------:R-:W-:Y:S01]  /*0520*/  IMAD R7, R21, R17, R0 ;  /* 0x0000001115077224 */ /* 0x000fe200078e0200 */
[CC--:B------:R-:W-:Y:S02]  /*0530*/  IADD3 R3, PT, PT, R20.reuse, R21.reuse, RZ ;  /* 0x0000001514037210 */ /* 0x0c0fe40007ffe0ff */
[----:B------:R-:W-:-:S03]  /*0540*/  IADD3 R8, P1, PT, R20, R21, RZ ;  /* 0x0000001514087210 */ /* 0x000fc60007f3e0ff */
[----:B------:R-:W2:Y:S01]  /*0550*/  LDC.64 R12, c[0x0][0x380] ;  /* 0x0000e000ff0c7b82 */ /* 0x000ea20000000a00 */
[----:B0-----:R-:W-:-:S04]  /*0560*/  IMAD.WIDE R4, R7, 0x4, R4 ;  /* 0x0000000407047825 */ /* 0x001fc800078e0204 */
[----:B------:R-:W-:Y:S02]  /*0570*/  IMAD.WIDE R6, R17, 0x4, R4 ;  /* 0x0000000411067825 */ /* 0x000fe400078e0204 */
[----:B------:R-:W3:Y:S02]  /*0580*/  LDG.E.CONSTANT R4, desc[UR4][R4.64] ;  /* 0x0000000404047981 */ /* 0x000ee4000c1e9900 */
[----:B--2---:R-:W-:Y:S01]  /*0590*/  IMAD.WIDE.U32 R12, R3, 0x4, R12 ;  /* 0x00000004030c7825 */ /* 0x004fe200078e000c */
[----:B------:R-:W-:Y:S02]  /*05a0*/  IADD3.X R3, PT, PT, RZ, RZ, RZ, P1, !PT ;  /* 0x000000ffff037210 */ /* 0x000fe40000ffe4ff */
[----:B-1----:R-:W-:-:S03]  /*05b0*/  LEA R2, P1, R8, UR6, 0x2 ;  /* 0x0000000608027c11 */ /* 0x002fc6000f8210ff */
[----:B------:R-:W3:Y:S01]  /*05c0*/  LDG.E.CONSTANT R13, desc[UR4][R12.64] ;  /* 0x000000040c0d7981 */ /* 0x000ee2000c1e9900 */
[----:B------:R-:W-:Y:S01]  /*05d0*/  LEA.HI.X R3, R8, UR7, R3, 0x2, P1 ;  /* 0x0000000708037c11 */ /* 0x000fe200088f1403 */
[C---:B------:R-:W-:Y:S02]  /*05e0*/  IMAD.WIDE R8, R17.reuse, 0x4, R6 ;  /* 0x0000000411087825 */ /* 0x040fe400078e0206 */
[----:B------:R-:W2:Y:S04]  /*05f0*/  LDG.E.CONSTANT R6, desc[UR4][R6.64] ;  /* 0x0000000406067981 */ /* 0x000ea8000c1e9900 */
[----:B------:R-:W2:Y:S01]  /*0600*/  LDG.E.CONSTANT R15, desc[UR4][R2.64+0x4] ;  /* 0x00000404020f7981 */ /* 0x000ea2000c1e9900 */
[----:B------:R-:W-:-:S03]  /*0610*/  IMAD.WIDE R10, R17, 0x4, R8 ;  /* 0x00000004110a7825 */ /* 0x000fc600078e0208 */
[----:B------:R-:W4:Y:S04]  /*0620*/  LDG.E.CONSTANT R22, desc[UR4][R8.64] ;  /* 0x0000000408167981 */ /* 0x000f28000c1e9900 */
[----:B------:R-:W4:Y:S04]  /*0630*/  LDG.E.CONSTANT R18, desc[UR4][R2.64+0x8] ;  /* 0x0000080402127981 */ /* 0x000f28000c1e9900 */
[----:B------:R-:W5:Y:S04]  /*0640*/  LDG.E.CONSTANT R26, desc[UR4][R2.64+0xc] ;  /* 0x00000c04021a7981 */ /* 0x000f68000c1e9900 */
[----:B------:R-:W5:Y:S01]  /*0650*/  LDG.E.CONSTANT R10, desc[UR4][R10.64] ;  /* 0x000000040a0a7981 */ /* 0x000f62000c1e9900 */
[----:B------:R-:W-:Y:S01]  /*0660*/  IADD3 R21, PT, PT, R21, 0x4, RZ ;  /* 0x0000000415157810 */ /* 0x000fe20007ffe0ff */
[----:B---3--:R-:W-:-:S04]  /*0670*/  FFMA R24, R13, R4, R24 ;  /* 0x000000040d187223 */ /* 0x008fc80000000018 */
[----:B--2---:R-:W-:-:S04]  /*0680*/  FFMA R15, R15, R6, R24 ;  /* 0x000000060f0f7223 */ /* 0x004fc80000000018 */
[----:B----4-:R-:W-:-:S04]  /*0690*/  FFMA R15, R18, R22, R15 ;  /* 0x00000016120f7223 */ /* 0x010fc8000000000f */
[----:B-----5:R-:W-:-:S07]  /*06a0*/  FFMA R24, R26, R10, R15 ;  /* 0x0000000a1a187223 */ /* 0x020fce000000000f */
.L_x_3:
[----:B------:R-:W-:Y:S05]  /*06b0*/  @!P0 BRA `(.L_x_0) ;  /* 0x00000000007c8947 */ /* 0x000fea0003800000 */
[----:B------:R-:W-:Y:S01]  /*06c0*/  ISETP.NE.AND P1, PT, R14, 0x1, PT ;  /* 0x000000010e00780c */ /* 0x000fe20003f25270 */
[----:B------:R-:W0:Y:S01]  /*06d0*/  LDC.64 R10, c[0x0][0x380] ;  /* 0x0000e000ff0a7b82 */ /* 0x000e220000000a00 */
[----:B------:R-:W-:-:S04]  /*06e0*/  LOP3.LUT R19, R19, 0x1, RZ, 0xc0, !PT ;  /* 0x0000000113137812 */ /* 0x000fc800078ec0ff */
[----:B------:R-:W-:-:S03]  /*06f0*/  ISETP.NE.U32.AND P0, PT, R19, 0x1, PT ;  /* 0x000000011300780c */ /* 0x000fc60003f05070 */
[----:B------:R-:W1:Y:S04]  /*0700*/  LDC.64 R8, c[0x0][0x388] ;  /* 0x0000e200ff087b82 */ /* 0x000e680000000a00 */
[CC--:B------:R-:W-:Y:S02]  /*0710*/  @P1 IADD3 R13, PT, PT, R20.reuse, R21.reuse, RZ ;  /* 0x00000015140d1210 */ /* 0x0c0fe40007ffe0ff */
[----:B------:R-:W-:Y:S02]  /*0720*/  @P1 IADD3 R12, P2, PT, R20, R21, RZ ;  /* 0x00000015140c1210 */ /* 0x000fe40007f5e0ff */
[----:B------:R-:W2:Y:S02]  /*0730*/  @P1 LDC.64 R2, c[0x0][0x380] ;  /* 0x0000e000ff021b82 */ /* 0x000ea40000000a00 */
[----:B------:R-:W-:-:S06]  /*0740*/  @P1 IADD3.X R14, PT, PT, RZ, RZ, RZ, P2, !PT ;  /* 0x000000ffff0e1210 */ /* 0x000fcc00017fe4ff */
[----:B------:R-:W3:Y:S01]  /*0750*/  LDC.64 R4, c[0x0][0x380] ;  /* 0x0000e000ff047b82 */ /* 0x000ee20000000a00 */
[----:B0-----:R-:W-:-:S04]  /*0760*/  @P1 IMAD.WIDE.U32 R10, R13, 0x4, R10 ;  /* 0x000000040d0a1825 */ /* 0x001fc800078e000a */
[C---:B------:R-:W-:Y:S01]  /*0770*/  @P1 IMAD R13, R21.reuse, R17, R0 ;  /* 0x00000011150d1224 */ /* 0x040fe200078e0200 */
[----:B------:R-:W-:Y:S01]  /*0780*/  @P1 IADD3 R21, PT, PT, R21, 0x2, RZ ;  /* 0x0000000215151810 */ /* 0x000fe20007ffe0ff */
[----:B------:R-:W4:Y:S01]  /*0790*/  @P1 LDG.E.CONSTANT R11, desc[UR4][R10.64] ;  /* 0x000000040a0b1981 */ /* 0x000f22000c1e9900 */
[----:B------:R-:W0:Y:S01]  /*07a0*/  LDC.64 R6, c[0x0][0x388] ;  /* 0x0000e200ff067b82 */ /* 0x000e220000000a00 */
[----:B-1----:R-:W-:Y:S01]  /*07b0*/  @P1 IMAD.WIDE R8, R13, 0x4, R8 ;  /* 0x000000040d081825 */ /* 0x002fe200078e0208 */
[----:B------:R-:W-:Y:S02]  /*07c0*/  @!P0 IADD3 R15, PT, PT, R20, R21, RZ ;  /* 0x00000015140f8210 */ /* 0x000fe40007ffe0ff */
[----:B--2---:R-:W-:Y:S01]  /*07d0*/  @P1 LEA R2, P2, R12, R2, 0x2 ;  /* 0x000000020c021211 */ /* 0x004fe200078410ff */
[----:B------:R-:W-:-:S03]  /*07e0*/  @!P0 IMAD R21, R21, R17, R0 ;  /* 0x0000001115158224 */ /* 0x000fc600078e0200 */
[----:B------:R-:W-:Y:S01]  /*07f0*/  @P1 LEA.HI.X R3, R12, R3, R14, 0x2, P2 ;  /* 0x000000030c031211 */ /* 0x000fe200010f140e */
[----:B------:R-:W-:Y:S01]  /*0800*/  @P1 IMAD.WIDE R12, R17, 0x4, R8 ;  /* 0x00000004110c1825 */ /* 0x000fe200078e0208 */
[----:B------:R-:W4:Y:S03]  /*0810*/  @P1 LDG.E.CONSTANT R14, desc[UR4][R8.64] ;  /* 0x00000004080e1981 */ /* 0x000f26000c1e9900 */
[----:B---3--:R-:W-:Y:S01]  /*0820*/  @!P0 IMAD.WIDE.U32 R4, R15, 0x4, R4 ;  /* 0x000000040f048825 */ /* 0x008fe200078e0004 */
[----:B------:R-:W2:Y:S04]  /*0830*/  @P1 LDG.E.CONSTANT R2, desc[UR4][R2.64+0x4] ;  /* 0x0000040402021981 */ /* 0x000ea8000c1e9900 */
[----:B------:R-:W2:Y:S01]  /*0840*/  @P1 LDG.E.CONSTANT R12, desc[UR4][R12.64] ;  /* 0x000000040c0c1981 */ /* 0x000ea2000c1e9900 */
[----:B0-----:R-:W-:-:S03]  /*0850*/  @!P0 IMAD.WIDE R6, R21, 0x4, R6 ;  /* 0x0000000415068825 */ /* 0x001fc600078e0206 */
[----:B------:R-:W3:Y:S04]  /*0860*/  @!P0 LDG.E.CONSTANT R5, desc[UR4][R4.64] ;  /* 0x0000000404058981 */ /* 0x000ee8000c1e9900 */
[----:B------:R-:W3:Y:S01]  /*0870*/  @!P0 LDG.E.CONSTANT R6, desc[UR4][R6.64] ;  /* 0x0000000406068981 */ /* 0x000ee2000c1e9900 */
[----:B----4-:R-:W-:-:S04]  /*0880*/  @P1 FFMA R11, R11, R14, R24 ;  /* 0x0000000e0b0b1223 */ /* 0x010fc80000000018 */
[----:B--2---:R-:W-:-:S04]  /*0890*/  @P1 FFMA R24, R2, R12, R11 ;  /* 0x0000000c02181223 */ /* 0x004fc8000000000b */
[----:B---3--:R-:W-:-:S07]  /*08a0*/  @!P0 FFMA R24, R5, R6, R24 ;  /* 0x0000000605188223 */ /* 0x008fce0000000018 */
.L_x_0:
[----:B------:R-:W0:Y:S01]  /*08b0*/  LDC.64 R2, c[0x0][0x390] ;  /* 0x0000e400ff027b82 */ /* 0x000e220000000a00 */
[----:B------:R-:W-:-:S04]  /*08c0*/  IMAD R17, R16, R17, R0 ;  /* 0x0000001110117224 */ /* 0x000fc800078e0200 */
[----:B0-----:R-:W-:-:S05]  /*08d0*/  IMAD.WIDE R2, R17, 0x4, R2 ;  /* 0x0000000411027825 */ /* 0x001fca00078e0202 */
[----:B------:R-:W-:Y:S01]  /*08e0*/  STG.E desc[UR4][R2.64], R24 ;  /* 0x0000001802007986 */ /* 0x000fe2000c101904 */
[----:B------:R-:W-:Y:S05]  /*08f0*/  EXIT ;  /* 0x000000000000794d */ /* 0x000fea0003800000 */
.L_x_4:
[----:B------:R-:W-:-:S00]  /*0900*/  BRA `(.L_x_4) ;  /* 0xfffffffc00fc7947 */ /* 0x000fc0000383ffff */
[----:B------:R-:W-:-:S00]  /*0910*/  NOP ;  /* 0x0000000000007918 */ /* 0x000fc00000000000 */
        /* <DEDUP_REMOVED lines=14> */
.L_x_5:


//--------------------- .nv.shared.reserved.0     --------------------------
	.section	.nv.shared.reserved.0,"aw",@nobits
	.weak		__nv_reservedSMEM_offset_0_alias
	.size		__nv_reservedSMEM_offset_0_alias, 0, 64
	.other		__nv_reservedSMEM_offset_0_alias,@"STO_CUDA_RESERVED_SHARED STV_DEFAULT"
__nv_reservedSMEM_offset_0_alias:
	.zero		0
	.zero		64


//--------------------- .nv.constant0._Z6matMulPKfS0_Pfiii --------------------------
	.section	.nv.constant0._Z6matMulPKfS0_Pfiii,"a",@progbits
	.sectionflags	@""
	.align	4
.nv.constant0._Z6matMulPKfS0_Pfiii:
	.zero		932


//--------------------- SYMBOLS --------------------------

	.type		.nv.reservedSmem.offset0,@object
	.size		.nv.reservedSmem.offset0,0x4
